//
// Generated by NVIDIA NVVM Compiler
//
// Compiler Build ID: CL-36424714
// Cuda compilation tools, release 13.0, V13.0.88
// Based on NVVM 20.0.0
//

.version 9.0
.target sm_100
.address_size 64

	// .globl	_Z9cudacountPcPj

.visible .entry _Z9cudacountPcPj(
	.param .u64 .ptr .align 1 _Z9cudacountPcPj_param_0,
	.param .u64 .ptr .align 1 _Z9cudacountPcPj_param_1
)
{
	.reg .pred 	%p<2>;
	.reg .b16 	%rs<2>;
	.reg .b32 	%r<3>;
	.reg .b64 	%rd<7>;

	ld.param.u64 	%rd2, [_Z9cudacountPcPj_param_0];
	ld.param.u64 	%rd1, [_Z9cudacountPcPj_param_1];
	cvta.to.global.u64 	%rd3, %rd2;
	mov.u32 	%r1, %tid.x;
	cvt.u64.u32 	%rd4, %r1;
	add.s64 	%rd5, %rd3, %rd4;
	ld.global.u8 	%rs1, [%rd5];
	setp.ne.s16 	%p1, %rs1, 97;
	@%p1 bra 	$L__BB0_2;
	cvta.to.global.u64 	%rd6, %rd1;
	atom.global.add.u32 	%r2, [%rd6], 1;
$L__BB0_2:
	ret;

}


// ===== COMPILED SASS (sm_100) =====

	.target	sm_100

	.elftype	@"ET_EXEC"


//--------------------- .note.nv.tkinfo           --------------------------
	.section	.note.nv.tkinfo,"",@"SHT_NOTE"
	.sectionflags	@"SHF_NOTE_NV_TKINFO"
	.tkinfo
        /*0018*/ 	.word	0x00000002
        /*0030*/ 	.string	""
        /*0030*/ 	.string	"ptxas"
        /*0030*/ 	.string	"Cuda compilation tools, release 13.0, V13.0.88"
        /*0030*/ 	.string	"Build cuda_13.0.r13.0/compiler.36424714_0"
        /*0030*/ 	.string	"-arch sm_100 -m 64 "



//--------------------- .note.nv.cuinfo           --------------------------
	.section	.note.nv.cuinfo,"",@"SHT_NOTE"
	.sectionflags	@"SHF_NOTE_NV_CUINFO"
        /*0018*/ 	.short	0x0002
        /*001a*/ 	.short	0x0064
        /*001c*/ 	.short	0x0082
	.zero		2


//--------------------- .nv.info                  --------------------------
	.section	.nv.info,"",@"SHT_CUDA_INFO"
	.align	4


	//----- nvinfo : EIATTR_REGCOUNT
	.align		4
        /*0000*/ 	.byte	0x04, 0x2f
        /*0002*/ 	.short	(.L_1 - .L_0)
	.align		4
.L_0:
        /*0004*/ 	.word	index@(_Z9cudacountPcPj)
        /*0008*/ 	.word	0x00000008


	//----- nvinfo : EIATTR_FRAME_SIZE
	.align		4
.L_1:
        /*000c*/ 	.byte	0x04, 0x11
        /*000e*/ 	.short	(.L_3 - .L_2)
	.align		4
.L_2:
        /*0010*/ 	.word	index@(_Z9cudacountPcPj)
        /*0014*/ 	.word	0x00000000


	//----- nvinfo : EIATTR_MIN_STACK_SIZE
	.align		4
.L_3:
        /*0018*/ 	.byte	0x04, 0x12
        /*001a*/ 	.short	(.L_5 - .L_4)
	.align		4
.L_4:
        /*001c*/ 	.word	index@(_Z9cudacountPcPj)
        /*0020*/ 	.word	0x00000000
.L_5:


//--------------------- .nv.compat                --------------------------
	.section	.nv.compat,"",@"SHT_CUDA_COMPAT_INFO"
	.align	4
        /*0000*/ 	.byte	0x02, 0x09, 0x00, 0x00, 0x02, 0x02, 0x01, 0x00, 0x02, 0x05, 0x05, 0x00, 0x03, 0x07, 0x01, 0x01
        /*0010*/ 	.byte	0x02, 0x03, 0x00, 0x00, 0x02, 0x06, 0x01, 0x00, 0x04, 0x0b, 0x08, 0x00, 0x09, 0x00, 0x00, 0x00
        /*0020*/ 	.byte	0x00, 0x00, 0x00, 0x00


//--------------------- .nv.info._Z9cudacountPcPj --------------------------
	.section	.nv.info._Z9cudacountPcPj,"",@"SHT_CUDA_INFO"
	.sectionflags	@""
	.align	4


	//----- nvinfo : EIATTR_CUDA_API_VERSION
	.align		4
        /*0000*/ 	.byte	0x04, 0x37
        /*0002*/ 	.short	(.L_7 - .L_6)
.L_6:
        /*0004*/ 	.word	0x00000082


	//----- nvinfo : EIATTR_KPARAM_INFO
	.align		4
.L_7:
        /*0008*/ 	.byte	0x04, 0x17
        /*000a*/ 	.short	(.L_9 - .L_8)
.L_8:
        /*000c*/ 	.word	0x00000000
        /*0010*/ 	.short	0x0001
        /*0012*/ 	.short	0x0008
        /*0014*/ 	.byte	0x00, 0xf5, 0x21, 0x00


	//----- nvinfo : EIATTR_KPARAM_INFO
	.align		4
.L_9:
        /*0018*/ 	.byte	0x04, 0x17
        /*001a*/ 	.short	(.L_11 - .L_10)
.L_10:
        /*001c*/ 	.word	0x00000000
        /*0020*/ 	.short	0x0000
        /*0022*/ 	.short	0x0000
        /*0024*/ 	.byte	0x00, 0xf5, 0x21, 0x00


	//----- nvinfo : EIATTR_SPARSE_MMA_MASK
	.align		4
.L_11:
        /*0028*/ 	.byte	0x03, 0x50
        /*002a*/ 	.short	0x0000


	//----- nvinfo : EIATTR_MAXREG_COUNT
	.align		4
        /*002c*/ 	.byte	0x03, 0x1b
        /*002e*/ 	.short	0x00ff


	//----- nvinfo : EIATTR_MERCURY_ISA_VERSION
	.align		4
        /*0030*/ 	.byte	0x03, 0x5f
        /*0032*/ 	.short	0x0101


	//----- nvinfo : EIATTR_INT_WARP_WIDE_INSTR_OFFSETS
	.align		4
        /*0034*/ 	.byte	0x04, 0x31
        /*0036*/ 	.short	(.L_13 - .L_12)


	//   ....[0]....
.L_12:
        /*0038*/ 	.word	0x000000b0


	//----- nvinfo : EIATTR_VRC_CTA_INIT_COUNT
	.align		4
.L_13:
        /*003c*/ 	.byte	0x02, 0x4a
	.zero		1
	.zero		1


	//----- nvinfo : EIATTR_EXIT_INSTR_OFFSETS
	.align		4
        /*0040*/ 	.byte	0x04, 0x1c
        /*0042*/ 	.short	(.L_15 - .L_14)


	//   ....[0]....
.L_14:
        /*0044*/ 	.word	0x00000080


	//   ....[1]....
        /*0048*/ 	.word	0x00000100


	//----- nvinfo : EIATTR_CBANK_PARAM_SIZE
	.align		4
.L_15:
        /*004c*/ 	.byte	0x03, 0x19
        /*004e*/ 	.short	0x0010


	//----- nvinfo : EIATTR_PARAM_CBANK
	.align		4
        /*0050*/ 	.byte	0x04, 0x0a
        /*0052*/ 	.short	(.L_17 - .L_16)
	.align		4
.L_16:
        /*0054*/ 	.word	index@(.nv.constant0._Z9cudacountPcPj)
        /*0058*/ 	.short	0x0380
        /*005a*/ 	.short	0x0010


	//----- nvinfo : EIATTR_SW_WAR
	.align		4
.L_17:
        /*005c*/ 	.byte	0x04, 0x36
        /*005e*/ 	.short	(.L_19 - .L_18)
.L_18:
        /*0060*/ 	.word	0x00000008
.L_19:


//--------------------- .nv.callgraph             --------------------------
	.section	.nv.callgraph,"",@"SHT_CUDA_CALLGRAPH"
	.align	4
	.sectionentsize	8
	.align		4
        /*0000*/ 	.word	0x00000000
	.align		4
        /*0004*/ 	.word	0xffffffff
	.align		4
        /*0008*/ 	.word	0x00000000
	.align		4
        /*000c*/ 	.word	0xfffffffe
	.align		4
        /*0010*/ 	.word	0x00000000
	.align		4
        /*0014*/ 	.word	0xfffffffd
	.align		4
        /*0018*/ 	.word	0x00000000
	.align		4
        /*001c*/ 	.word	0xfffffffc


//--------------------- .text._Z9cudacountPcPj    --------------------------
	.section	.text._Z9cudacountPcPj,"ax",@progbits
	.align	128
        .global         _Z9cudacountPcPj
        .type           _Z9cudacountPcPj,@function
        .size           _Z9cudacountPcPj,(.L_x_1 - _Z9cudacountPcPj)
        .other          _Z9cudacountPcPj,@"STO_CUDA_ENTRY STV_DEFAULT"
_Z9cudacountPcPj:
.text._Z9cudacountPcPj:
[----:B------:R-:W-:Y:S01]  /*0000*/  LDC R1, c[0x0][0x37c] ;  /* 0x0000df00ff017b82 */ /* 0x000fe20000000800 */
[----:B------:R-:W0:Y:S01]  /*0010*/  S2R R2, SR_TID.X ;  /* 0x0000000000027919 */ /* 0x000e220000002100 */
[----:B------:R-:W0:Y:S01]  /*0020*/  LDCU.64 UR6, c[0x0][0x380] ;  /* 0x00007000ff0677ac */ /* 0x000e220008000a00 */
[----:B------:R-:W1:Y:S01]  /*0030*/  LDCU.64 UR4, c[0x0][0x358] ;  /* 0x00006b00ff0477ac */ /* 0x000e620008000a00 */
[----:B0-----:R-:W-:-:S05]  /*0040*/  IADD3 R2, P0, PT, R2, UR6, RZ ;  /* 0x0000000602027c10 */ /* 0x001fca000ff1e0ff */
[----:B------:R-:W-:-:S05]  /*0050*/  IMAD.X R3, RZ, RZ, UR7, P0 ;  /* 0x00000007ff037e24 */ /* 0x000fca00080e06ff */
[----:B-1----:R-:W2:Y:S02]  /*0060*/  LDG.E.U8 R2, desc[UR4][R2.64] ;  /* 0x0000000402027981 */ /* 0x002ea4000c1e1100 */
[----:B--2---:R-:W-:-:S13]  /*0070*/  ISETP.NE.AND P0, PT, R2, 0x61, PT ;  /* 0x000000610200780c */ /* 0x004fda0003f05270 */
[----:B------:R-:W-:Y:S05]  /*0080*/  @P0 EXIT ;  /* 0x000000000000094d */ /* 0x000fea0003800000 */
[----:B------:R-:W0:Y:S01]  /*0090*/  S2R R0, SR_LANEID ;  /* 0x0000000000007919 */ /* 0x000e220000000000 */
[----:B------:R-:W1:Y:S01]  /*00a0*/  LDC.64 R2, c[0x0][0x388] ;  /* 0x0000e200ff027b82 */ /* 0x000e620000000a00 */
[----:B------:R-:W-:Y:S02]  /*00b0*/  VOTEU.ANY UR6, UPT, PT ;  /* 0x0000000000067886 */ /* 0x000fe400038e0100 */
[----:B------:R-:W-:Y:S02]  /*00c0*/  UFLO.U32 UR7, UR6 ;  /* 0x00000006000772bd */ /* 0x000fe400080e0000 */
[----:B------:R-:W1:Y:S04]  /*00d0*/  POPC R5, UR6 ;  /* 0x0000000600057d09 */ /* 0x000e680008000000 */
[----:B0-----:R-:W-:-:S13]  /*00e0*/  ISETP.EQ.U32.AND P0, PT, R0, UR7, PT ;  /* 0x0000000700007c0c */ /* 0x001fda000bf02070 */
[----:B-1----:R-:W-:Y:S01]  /*00f0*/  @P0 REDG.E.ADD.STRONG.GPU desc[UR4][R2.64], R5 ;  /* 0x000000050200098e */ /* 0x002fe2000c12e104 */
[----:B------:R-:W-:Y:S05]  /*0100*/  EXIT ;  /* 0x000000000000794d */ /* 0x000fea0003800000 */
.L_x_0:
[----:B------:R-:W-:-:S00]  /*0110*/  BRA `(.L_x_0) ;  /* 0xfffffffc00fc7947 */ /* 0x000fc0000383ffff */
[----:B------:R-:W-:-:S00]  /*0120*/  NOP ;  /* 0x0000000000007918 */ /* 0x000fc00000000000 */
        /* <DEDUP_REMOVED lines=13> */
.L_x_1:


//--------------------- .nv.shared.reserved.0     --------------------------
	.section	.nv.shared.reserved.0,"aw",@nobits
	.weak		__nv_reservedSMEM_offset_0_alias
	.size		__nv_reservedSMEM_offset_0_alias, 0, 64
	.other		__nv_reservedSMEM_offset_0_alias,@"STO_CUDA_RESERVED_SHARED STV_DEFAULT"
__nv_reservedSMEM_offset_0_alias:
	.zero		0
	.zero		64


//--------------------- .nv.constant0._Z9cudacountPcPj --------------------------
	.section	.nv.constant0._Z9cudacountPcPj,"a",@progbits
	.sectionflags	@""
	.align	4
.nv.constant0._Z9cudacountPcPj:
	.zero		912


//--------------------- SYMBOLS --------------------------

	.type		.nv.reservedSmem.offset0,@object
	.size		.nv.reservedSmem.offset0,0x4
